//
// Generated by NVIDIA NVVM Compiler
//
// Compiler Build ID: CL-36424714
// Cuda compilation tools, release 13.0, V13.0.88
// Based on NVVM 20.0.0
//

.version 9.0
.target sm_100
.address_size 64

	// .globl	_Z19potential_establishPfS_S_S_Pi

.visible .entry _Z19potential_establishPfS_S_S_Pi(
	.param .u64 .ptr .align 1 _Z19potential_establishPfS_S_S_Pi_param_0,
	.param .u64 .ptr .align 1 _Z19potential_establishPfS_S_S_Pi_param_1,
	.param .u64 .ptr .align 1 _Z19potential_establishPfS_S_S_Pi_param_2,
	.param .u64 .ptr .align 1 _Z19potential_establishPfS_S_S_Pi_param_3,
	.param .u64 .ptr .align 1 _Z19potential_establishPfS_S_S_Pi_param_4
)
{
	.reg .pred 	%p<2>;
	.reg .b32 	%r<30>;
	.reg .b32 	%f<27>;
	.reg .b64 	%rd<33>;
	.reg .b64 	%fd<5>;

	ld.param.u64 	%rd1, [_Z19potential_establishPfS_S_S_Pi_param_0];
	ld.param.u64 	%rd2, [_Z19potential_establishPfS_S_S_Pi_param_1];
	ld.param.u64 	%rd3, [_Z19potential_establishPfS_S_S_Pi_param_3];
	ld.param.u64 	%rd4, [_Z19potential_establishPfS_S_S_Pi_param_4];
	cvta.to.global.u64 	%rd5, %rd4;
	ld.global.u32 	%r6, [%rd5];
	ld.global.u32 	%r1, [%rd5+4];
	ld.global.u32 	%r2, [%rd5+8];
	mov.u32 	%r7, %ctaid.x;
	mov.u32 	%r8, %ntid.x;
	mov.u32 	%r9, %tid.x;
	mad.lo.s32 	%r3, %r7, %r8, %r9;
	add.s32 	%r10, %r6, -2;
	add.s32 	%r4, %r1, -2;
	mul.lo.s32 	%r11, %r4, %r10;
	add.s32 	%r5, %r2, -2;
	mul.lo.s32 	%r12, %r11, %r5;
	setp.ge.s32 	%p1, %r3, %r12;
	@%p1 bra 	$L__BB0_2;
	cvta.to.global.u64 	%rd6, %rd3;
	cvta.to.global.u64 	%rd7, %rd1;
	cvta.to.global.u64 	%rd8, %rd2;
	div.s32 	%r13, %r3, %r5;
	div.s32 	%r14, %r13, %r4;
	mul.lo.s32 	%r15, %r14, %r4;
	sub.s32 	%r16, %r13, %r15;
	mul.lo.s32 	%r17, %r13, %r5;
	sub.s32 	%r18, %r3, %r17;
	ld.global.f32 	%f1, [%rd6];
	ld.global.f32 	%f2, [%rd6+4];
	ld.global.f32 	%f3, [%rd6+8];
	mul.lo.s32 	%r19, %r2, %r1;
	mul.lo.s32 	%r20, %r19, %r14;
	add.s32 	%r21, %r20, %r19;
	mul.lo.s32 	%r22, %r16, %r2;
	add.s32 	%r23, %r22, %r2;
	add.s32 	%r24, %r21, %r23;
	add.s32 	%r25, %r23, %r20;
	add.s32 	%r26, %r21, %r22;
	add.s32 	%r27, %r24, %r18;
	add.s32 	%r28, %r24, %r19;
	add.s32 	%r29, %r24, %r2;
	cvt.s64.s32 	%rd9, %r28;
	cvt.s64.s32 	%rd10, %r18;
	add.s64 	%rd11, %rd9, %rd10;
	shl.b64 	%rd12, %rd11, 2;
	add.s64 	%rd13, %rd7, %rd12;
	ld.global.f32 	%f4, [%rd13+4];
	cvt.s64.s32 	%rd14, %r24;
	add.s64 	%rd15, %rd14, %rd10;
	shl.b64 	%rd16, %rd15, 2;
	add.s64 	%rd17, %rd7, %rd16;
	ld.global.f32 	%f5, [%rd17+4];
	cvt.s64.s32 	%rd18, %r25;
	add.s64 	%rd19, %rd18, %rd10;
	shl.b64 	%rd20, %rd19, 2;
	add.s64 	%rd21, %rd7, %rd20;
	ld.global.f32 	%f6, [%rd21+4];
	add.f32 	%f7, %f5, %f5;
	sub.f32 	%f8, %f4, %f7;
	add.f32 	%f9, %f6, %f8;
	div.rn.f32 	%f10, %f9, %f1;
	div.rn.f32 	%f11, %f10, %f1;
	cvt.s64.s32 	%rd22, %r29;
	add.s64 	%rd23, %rd22, %rd10;
	shl.b64 	%rd24, %rd23, 2;
	add.s64 	%rd25, %rd7, %rd24;
	ld.global.f32 	%f12, [%rd25+4];
	cvt.s64.s32 	%rd26, %r26;
	add.s64 	%rd27, %rd26, %rd10;
	shl.b64 	%rd28, %rd27, 2;
	add.s64 	%rd29, %rd7, %rd28;
	ld.global.f32 	%f13, [%rd29+4];
	sub.f32 	%f14, %f12, %f7;
	add.f32 	%f15, %f13, %f14;
	div.rn.f32 	%f16, %f15, %f2;
	div.rn.f32 	%f17, %f16, %f2;
	add.f32 	%f18, %f11, %f17;
	ld.global.f32 	%f19, [%rd17+8];
	mul.wide.s32 	%rd30, %r27, 4;
	add.s64 	%rd31, %rd7, %rd30;
	ld.global.f32 	%f20, [%rd31];
	sub.f32 	%f21, %f19, %f7;
	add.f32 	%f22, %f20, %f21;
	div.rn.f32 	%f23, %f22, %f3;
	div.rn.f32 	%f24, %f23, %f3;
	add.f32 	%f25, %f18, %f24;
	cvt.f64.f32 	%fd1, %f25;
	add.f64 	%fd2, %fd1, 0d3CA21C2C20F6120F;
	cvt.f64.f32 	%fd3, %f5;
	fma.rn.f64 	%fd4, %fd2, 0d3DE80D43DE9CC603, %fd3;
	cvt.rn.f32.f64 	%f26, %fd4;
	add.s64 	%rd32, %rd8, %rd16;
	st.global.f32 	[%rd32+4], %f26;
$L__BB0_2:
	ret;

}


// ===== COMPILED SASS (sm_100) =====

	.target	sm_100

	.elftype	@"ET_EXEC"


//--------------------- .note.nv.tkinfo           --------------------------
	.section	.note.nv.tkinfo,"",@"SHT_NOTE"
	.sectionflags	@"SHF_NOTE_NV_TKINFO"
	.tkinfo
        /*0018*/ 	.word	0x00000002
        /*0030*/ 	.string	""
        /*0030*/ 	.string	"ptxas"
        /*0030*/ 	.string	"Cuda compilation tools, release 13.0, V13.0.88"
        /*0030*/ 	.string	"Build cuda_13.0.r13.0/compiler.36424714_0"
        /*0030*/ 	.string	"-arch sm_100 -m 64 "



//--------------------- .note.nv.cuinfo           --------------------------
	.section	.note.nv.cuinfo,"",@"SHT_NOTE"
	.sectionflags	@"SHF_NOTE_NV_CUINFO"
        /*0018*/ 	.short	0x0002
        /*001a*/ 	.short	0x0064
        /*001c*/ 	.short	0x0082
	.zero		2


//--------------------- .nv.info                  --------------------------
	.section	.nv.info,"",@"SHT_CUDA_INFO"
	.align	4


	//----- nvinfo : EIATTR_REGCOUNT
	.align		4
        /*0000*/ 	.byte	0x04, 0x2f
        /*0002*/ 	.short	(.L_1 - .L_0)
	.align		4
.L_0:
        /*0004*/ 	.word	index@(_Z19potential_establishPfS_S_S_Pi)
        /*0008*/ 	.word	0x0000001d


	//----- nvinfo : EIATTR_FRAME_SIZE
	.align		4
.L_1:
        /*000c*/ 	.byte	0x04, 0x11
        /*000e*/ 	.short	(.L_3 - .L_2)
	.align		4
.L_2:
        /*0010*/ 	.word	index@($__internal_0_$__cuda_sm3x_div_rn_noftz_f32_slowpath)
        /*0014*/ 	.word	0x00000000


	//----- nvinfo : EIATTR_FRAME_SIZE
	.align		4
.L_3:
        /*0018*/ 	.byte	0x04, 0x11
        /*001a*/ 	.short	(.L_5 - .L_4)
	.align		4
.L_4:
        /*001c*/ 	.word	index@(_Z19potential_establishPfS_S_S_Pi)
        /*0020*/ 	.word	0x00000000


	//----- nvinfo : EIATTR_MIN_STACK_SIZE
	.align		4
.L_5:
        /*0024*/ 	.byte	0x04, 0x12
        /*0026*/ 	.short	(.L_7 - .L_6)
	.align		4
.L_6:
        /*0028*/ 	.word	index@(_Z19potential_establishPfS_S_S_Pi)
        /*002c*/ 	.word	0x00000000
.L_7:


//--------------------- .nv.compat                --------------------------
	.section	.nv.compat,"",@"SHT_CUDA_COMPAT_INFO"
	.align	4
        /*0000*/ 	.byte	0x02, 0x09, 0x00, 0x00, 0x02, 0x02, 0x01, 0x00, 0x02, 0x05, 0x05, 0x00, 0x03, 0x07, 0x01, 0x01
        /*0010*/ 	.byte	0x02, 0x03, 0x00, 0x00, 0x02, 0x06, 0x01, 0x00, 0x04, 0x0b, 0x08, 0x00, 0x01, 0x00, 0x00, 0x00
        /*0020*/ 	.byte	0x00, 0x00, 0x00, 0x00


//--------------------- .nv.info._Z19potential_establishPfS_S_S_Pi --------------------------
	.section	.nv.info._Z19potential_establishPfS_S_S_Pi,"",@"SHT_CUDA_INFO"
	.sectionflags	@""
	.align	4


	//----- nvinfo : EIATTR_CUDA_API_VERSION
	.align		4
        /*0000*/ 	.byte	0x04, 0x37
        /*0002*/ 	.short	(.L_9 - .L_8)
.L_8:
        /*0004*/ 	.word	0x00000082


	//----- nvinfo : EIATTR_KPARAM_INFO
	.align		4
.L_9:
        /*0008*/ 	.byte	0x04, 0x17
        /*000a*/ 	.short	(.L_11 - .L_10)
.L_10:
        /*000c*/ 	.word	0x00000000
        /*0010*/ 	.short	0x0004
        /*0012*/ 	.short	0x0020
        /*0014*/ 	.byte	0x00, 0xf5, 0x21, 0x00


	//----- nvinfo : EIATTR_KPARAM_INFO
	.align		4
.L_11:
        /*0018*/ 	.byte	0x04, 0x17
        /*001a*/ 	.short	(.L_13 - .L_12)
.L_12:
        /*001c*/ 	.word	0x00000000
        /*0020*/ 	.short	0x0003
        /*0022*/ 	.short	0x0018
        /*0024*/ 	.byte	0x00, 0xf5, 0x21, 0x00


	//----- nvinfo : EIATTR_KPARAM_INFO
	.align		4
.L_13:
        /*0028*/ 	.byte	0x04, 0x17
        /*002a*/ 	.short	(.L_15 - .L_14)
.L_14:
        /*002c*/ 	.word	0x00000000
        /*0030*/ 	.short	0x0002
        /*0032*/ 	.short	0x0010
        /*0034*/ 	.byte	0x00, 0xf5, 0x21, 0x00


	//----- nvinfo : EIATTR_KPARAM_INFO
	.align		4
.L_15:
        /*0038*/ 	.byte	0x04, 0x17
        /*003a*/ 	.short	(.L_17 - .L_16)
.L_16:
        /*003c*/ 	.word	0x00000000
        /*0040*/ 	.short	0x0001
        /*0042*/ 	.short	0x0008
        /*0044*/ 	.byte	0x00, 0xf5, 0x21, 0x00


	//----- nvinfo : EIATTR_KPARAM_INFO
	.align		4
.L_17:
        /*0048*/ 	.byte	0x04, 0x17
        /*004a*/ 	.short	(.L_19 - .L_18)
.L_18:
        /*004c*/ 	.word	0x00000000
        /*0050*/ 	.short	0x0000
        /*0052*/ 	.short	0x0000
        /*0054*/ 	.byte	0x00, 0xf5, 0x21, 0x00


	//----- nvinfo : EIATTR_SPARSE_MMA_MASK
	.align		4
.L_19:
        /*0058*/ 	.byte	0x03, 0x50
        /*005a*/ 	.short	0x0000


	//----- nvinfo : EIATTR_MAXREG_COUNT
	.align		4
        /*005c*/ 	.byte	0x03, 0x1b
        /*005e*/ 	.short	0x00ff


	//----- nvinfo : EIATTR_MERCURY_ISA_VERSION
	.align		4
        /*0060*/ 	.byte	0x03, 0x5f
        /*0062*/ 	.short	0x0101


	//----- nvinfo : EIATTR_VRC_CTA_INIT_COUNT
	.align		4
        /*0064*/ 	.byte	0x02, 0x4a
	.zero		1
	.zero		1


	//----- nvinfo : EIATTR_EXIT_INSTR_OFFSETS
	.align		4
        /*0068*/ 	.byte	0x04, 0x1c
        /*006a*/ 	.short	(.L_21 - .L_20)


	//   ....[0]....
.L_20:
        /*006c*/ 	.word	0x00000100


	//   ....[1]....
        /*0070*/ 	.word	0x00000e60


	//----- nvinfo : EIATTR_CRS_STACK_SIZE
	.align		4
.L_21:
        /*0074*/ 	.byte	0x04, 0x1e
        /*0076*/ 	.short	(.L_23 - .L_22)
.L_22:
        /*0078*/ 	.word	0x00000000


	//----- nvinfo : EIATTR_CBANK_PARAM_SIZE
	.align		4
.L_23:
        /*007c*/ 	.byte	0x03, 0x19
        /*007e*/ 	.short	0x0028


	//----- nvinfo : EIATTR_PARAM_CBANK
	.align		4
        /*0080*/ 	.byte	0x04, 0x0a
        /*0082*/ 	.short	(.L_25 - .L_24)
	.align		4
.L_24:
        /*0084*/ 	.word	index@(.nv.constant0._Z19potential_establishPfS_S_S_Pi)
        /*0088*/ 	.short	0x0380
        /*008a*/ 	.short	0x0028


	//----- nvinfo : EIATTR_SW_WAR
	.align		4
.L_25:
        /*008c*/ 	.byte	0x04, 0x36
        /*008e*/ 	.short	(.L_27 - .L_26)
.L_26:
        /*0090*/ 	.word	0x00000008
.L_27:


//--------------------- .nv.callgraph             --------------------------
	.section	.nv.callgraph,"",@"SHT_CUDA_CALLGRAPH"
	.align	4
	.sectionentsize	8
	.align		4
        /*0000*/ 	.word	0x00000000
	.align		4
        /*0004*/ 	.word	0xffffffff
	.align		4
        /*0008*/ 	.word	0x00000000
	.align		4
        /*000c*/ 	.word	0xfffffffe
	.align		4
        /*0010*/ 	.word	0x00000000
	.align		4
        /*0014*/ 	.word	0xfffffffd
	.align		4
        /*0018*/ 	.word	0x00000000
	.align		4
        /*001c*/ 	.word	0xfffffffc


//--------------------- .text._Z19potential_establishPfS_S_S_Pi --------------------------
	.section	.text._Z19potential_establishPfS_S_S_Pi,"ax",@progbits
	.align	128
        .global         _Z19potential_establishPfS_S_S_Pi
        .type           _Z19potential_establishPfS_S_S_Pi,@function
        .size           _Z19potential_establishPfS_S_S_Pi,(.L_x_24 - _Z19potential_establishPfS_S_S_Pi)
        .other          _Z19potential_establishPfS_S_S_Pi,@"STO_CUDA_ENTRY STV_DEFAULT"
_Z19potential_establishPfS_S_S_Pi:
.text._Z19potential_establishPfS_S_S_Pi:
[----:B------:R-:W-:Y:S08]  /*0000*/  LDC R1, c[0x0][0x37c] ;  /* 0x0000df00ff017b82 */ /* 0x000ff00000000800 */
[----:B------:R-:W0:Y:S01]  /*0010*/  LDC.64 R2, c[0x0][0x3a0] ;  /* 0x0000e800ff027b82 */ /* 0x000e220000000a00 */
[----:B------:R-:W0:Y:S02]  /*0020*/  LDCU.64 UR4, c[0x0][0x358] ;  /* 0x00006b00ff0477ac */ /* 0x000e240008000a00 */
[----:B0-----:R-:W2:Y:S04]  /*0030*/  LDG.E R4, desc[UR4][R2.64] ;  /* 0x0000000402047981 */ /* 0x001ea8000c1e1900 */
[----:B------:R-:W3:Y:S04]  /*0040*/  LDG.E R0, desc[UR4][R2.64+0x4] ;  /* 0x0000040402007981 */ /* 0x000ee8000c1e1900 */
[----:B------:R-:W4:Y:S01]  /*0050*/  LDG.E R19, desc[UR4][R2.64+0x8] ;  /* 0x0000080402137981 */ /* 0x000f22000c1e1900 */
[----:B------:R-:W0:Y:S01]  /*0060*/  S2UR UR6, SR_CTAID.X ;  /* 0x00000000000679c3 */ /* 0x000e220000002500 */
[----:B------:R-:W0:Y:S07]  /*0070*/  S2R R9, SR_TID.X ;  /* 0x0000000000097919 */ /* 0x000e2e0000002100 */
[----:B------:R-:W0:Y:S01]  /*0080*/  LDC R6, c[0x0][0x360] ;  /* 0x0000d800ff067b82 */ /* 0x000e220000000800 */
[----:B--2---:R-:W-:-:S02]  /*0090*/  VIADD R5, R4, 0xfffffffe ;  /* 0xfffffffe04057836 */ /* 0x004fc40000000000 */
[----:B---3--:R-:W-:Y:S02]  /*00a0*/  VIADD R4, R0, 0xfffffffe ;  /* 0xfffffffe00047836 */ /* 0x008fe40000000000 */
[----:B----4-:R-:W-:Y:S02]  /*00b0*/  VIADD R10, R19, 0xfffffffe ;  /* 0xfffffffe130a7836 */ /* 0x010fe40000000000 */
[----:B------:R-:W-:Y:S02]  /*00c0*/  IMAD R7, R5, R4, RZ ;  /* 0x0000000405077224 */ /* 0x000fe400078e02ff */
[----:B0-----:R-:W-:Y:S02]  /*00d0*/  IMAD R5, R6, UR6, R9 ;  /* 0x0000000606057c24 */ /* 0x001fe4000f8e0209 */
[----:B------:R-:W-:-:S05]  /*00e0*/  IMAD R6, R7, R10, RZ ;  /* 0x0000000a07067224 */ /* 0x000fca00078e02ff */
[----:B------:R-:W-:-:S13]  /*00f0*/  ISETP.GE.AND P0, PT, R5, R6, PT ;  /* 0x000000060500720c */ /* 0x000fda0003f06270 */
[----:B------:R-:W-:Y:S05]  /*0100*/  @P0 EXIT ;  /* 0x000000000000094d */ /* 0x000fea0003800000 */
[----:B------:R-:W-:Y:S01]  /*0110*/  IABS R9, R10 ;  /* 0x0000000a00097213 */ /* 0x000fe20000000000 */
[----:B------:R-:W0:Y:S01]  /*0120*/  LDCU.64 UR6, c[0x0][0x380] ;  /* 0x00007000ff0677ac */ /* 0x000e220008000a00 */
[----:B------:R-:W-:Y:S02]  /*0130*/  IABS R8, R4 ;  /* 0x0000000400087213 */ /* 0x000fe40000000000 */
[----:B------:R-:W1:Y:S01]  /*0140*/  I2F.RP R3, R9 ;  /* 0x0000000900037306 */ /* 0x000e620000209400 */
[----:B------:R-:W-:Y:S02]  /*0150*/  IABS R12, R5 ;  /* 0x00000005000c7213 */ /* 0x000fe40000000000 */
[----:B------:R-:W-:-:S05]  /*0160*/  IABS R13, R10 ;  /* 0x0000000a000d7213 */ /* 0x000fca0000000000 */
[----:B-1----:R-:W1:Y:S02]  /*0170*/  MUFU.RCP R3, R3 ;  /* 0x0000000300037308 */ /* 0x002e640000001000 */
[----:B-1----:R-:W-:-:S06]  /*0180*/  IADD3 R6, PT, PT, R3, 0xffffffe, RZ ;  /* 0x0ffffffe03067810 */ /* 0x002fcc0007ffe0ff */
[----:B------:R1:W2:Y:S02]  /*0190*/  F2I.FTZ.U32.TRUNC.NTZ R7, R6 ;  /* 0x0000000600077305 */ /* 0x0002a4000021f000 */
[----:B-1----:R-:W-:Y:S02]  /*01a0*/  HFMA2 R6, -RZ, RZ, 0, 0 ;  /* 0x00000000ff067431 */ /* 0x002fe400000001ff */
[----:B--2---:R-:W-:-:S04]  /*01b0*/  IMAD.MOV R2, RZ, RZ, -R7 ;  /* 0x000000ffff027224 */ /* 0x004fc800078e0a07 */
[----:B------:R-:W-:Y:S02]  /*01c0*/  IMAD R11, R2, R9, RZ ;  /* 0x00000009020b7224 */ /* 0x000fe400078e02ff */
[----:B------:R-:W-:Y:S02]  /*01d0*/  IMAD.MOV.U32 R2, RZ, RZ, R8 ;  /* 0x000000ffff027224 */ /* 0x000fe400078e0008 */
[----:B------:R-:W-:Y:S02]  /*01e0*/  IMAD.HI.U32 R7, R7, R11, R6 ;  /* 0x0000000b07077227 */ /* 0x000fe400078e0006 */
[----:B------:R-:W1:Y:S02]  /*01f0*/  I2F.RP R8, R2 ;  /* 0x0000000200087306 */ /* 0x000e640000209400 */
[----:B------:R-:W-:Y:S02]  /*0200*/  IMAD.MOV.U32 R6, RZ, RZ, R12 ;  /* 0x000000ffff067224 */ /* 0x000fe400078e000c */
[----:B------:R-:W-:-:S02]  /*0210*/  IMAD.MOV R11, RZ, RZ, -R13 ;  /* 0x000000ffff0b7224 */ /* 0x000fc400078e0a0d */
[----:B------:R-:W-:-:S04]  /*0220*/  IMAD.HI.U32 R3, R7, R6, RZ ;  /* 0x0000000607037227 */ /* 0x000fc800078e00ff */
[----:B------:R-:W-:-:S05]  /*0230*/  IMAD R6, R3, R11, R6 ;  /* 0x0000000b03067224 */ /* 0x000fca00078e0206 */
[----:B------:R-:W-:Y:S01]  /*0240*/  ISETP.GT.U32.AND P2, PT, R9, R6, PT ;  /* 0x000000060900720c */ /* 0x000fe20003f44070 */
[----:B-1----:R-:W1:-:S12]  /*0250*/  MUFU.RCP R8, R8 ;  /* 0x0000000800087308 */ /* 0x002e580000001000 */
[-C--:B------:R-:W-:Y:S01]  /*0260*/  @!P2 IADD3 R6, PT, PT, R6, -R9.reuse, RZ ;  /* 0x800000090606a210 */ /* 0x080fe20007ffe0ff */
[----:B------:R-:W-:Y:S01]  /*0270*/  @!P2 VIADD R3, R3, 0x1 ;  /* 0x000000010303a836 */ /* 0x000fe20000000000 */
[----:B------:R-:W-:Y:S02]  /*0280*/  ISETP.NE.AND P2, PT, R10, RZ, PT ;  /* 0x000000ff0a00720c */ /* 0x000fe40003f45270 */
[----:B------:R-:W-:Y:S01]  /*0290*/  ISETP.GE.U32.AND P0, PT, R6, R9, PT ;  /* 0x000000090600720c */ /* 0x000fe20003f06070 */
[----:B-1----:R-:W-:Y:S01]  /*02a0*/  VIADD R7, R8, 0xffffffe ;  /* 0x0ffffffe08077836 */ /* 0x002fe20000000000 */
[----:B------:R-:W-:-:S04]  /*02b0*/  LOP3.LUT R6, R5, R10, RZ, 0x3c, !PT ;  /* 0x0000000a05067212 */ /* 0x000fc800078e3cff */
[----:B------:R-:W-:Y:S01]  /*02c0*/  ISETP.GE.AND P1, PT, R6, RZ, PT ;  /* 0x000000ff0600720c */ /* 0x000fe20003f26270 */
[----:B------:R-:W1:Y:S01]  /*02d0*/  F2I.FTZ.U32.TRUNC.NTZ R7, R7 ;  /* 0x0000000700077305 */ /* 0x000e62000021f000 */
[----:B------:R-:W-:-:S05]  /*02e0*/  IABS R6, R4 ;  /* 0x0000000400067213 */ /* 0x000fca0000000000 */
[----:B------:R-:W-:Y:S01]  /*02f0*/  @P0 IADD3 R3, PT, PT, R3, 0x1, RZ ;  /* 0x0000000103030810 */ /* 0x000fe20007ffe0ff */
[----:B------:R-:W-:Y:S02]  /*0300*/  IMAD.MOV R9, RZ, RZ, -R6 ;  /* 0x000000ffff097224 */ /* 0x000fe400078e0a06 */
[----:B------:R-:W-:Y:S02]  /*0310*/  IMAD.MOV.U32 R6, RZ, RZ, RZ ;  /* 0x000000ffff067224 */ /* 0x000fe400078e00ff */
[----:B------:R-:W-:Y:S02]  /*0320*/  IMAD.MOV.U32 R11, RZ, RZ, R3 ;  /* 0x000000ffff0b7224 */ /* 0x000fe400078e0003 */
[----:B-1----:R-:W-:-:S03]  /*0330*/  IMAD.MOV R3, RZ, RZ, -R7 ;  /* 0x000000ffff037224 */ /* 0x002fc600078e0a07 */
[----:B------:R-:W-:Y:S02]  /*0340*/  @!P1 IADD3 R11, PT, PT, -R11, RZ, RZ ;  /* 0x000000ff0b0b9210 */ /* 0x000fe40007ffe1ff */
[----:B------:R-:W-:Y:S01]  /*0350*/  @!P2 LOP3.LUT R11, RZ, R10, RZ, 0x33, !PT ;  /* 0x0000000aff0ba212 */ /* 0x000fe200078e33ff */
[----:B------:R-:W-:-:S03]  /*0360*/  IMAD R3, R3, R2, RZ ;  /* 0x0000000203037224 */ /* 0x000fc600078e02ff */
[----:B------:R-:W-:Y:S01]  /*0370*/  IABS R8, R11 ;  /* 0x0000000b00087213 */ /* 0x000fe20000000000 */
[----:B------:R-:W-:-:S03]  /*0380*/  IMAD.HI.U32 R6, R7, R3, R6 ;  /* 0x0000000307067227 */ /* 0x000fc600078e0006 */
[----:B------:R-:W-:Y:S01]  /*0390*/  MOV R3, R8 ;  /* 0x0000000800037202 */ /* 0x000fe20000000f00 */
[----:B------:R-:W-:-:S04]  /*03a0*/  IMAD.MOV.U32 R7, RZ, RZ, R9 ;  /* 0x000000ffff077224 */ /* 0x000fc800078e0009 */
[----:B------:R-:W-:-:S04]  /*03b0*/  IMAD.HI.U32 R6, R6, R3, RZ ;  /* 0x0000000306067227 */ /* 0x000fc800078e00ff */
[----:B------:R-:W-:Y:S02]  /*03c0*/  IMAD R3, R6, R7, R3 ;  /* 0x0000000706037224 */ /* 0x000fe400078e0203 */
[----:B------:R-:W-:Y:S02]  /*03d0*/  IMAD R7, R0, R19, RZ ;  /* 0x0000001300077224 */ /* 0x000fe400078e02ff */
[----:B------:R-:W-:Y:S01]  /*03e0*/  IMAD.MOV R0, RZ, RZ, -R11 ;  /* 0x000000ffff007224 */ /* 0x000fe200078e0a0b */
[----:B------:R-:W-:-:S03]  /*03f0*/  ISETP.GT.U32.AND P2, PT, R2, R3, PT ;  /* 0x000000030200720c */ /* 0x000fc60003f44070 */
[----:B------:R-:W-:-:S05]  /*0400*/  IMAD R10, R10, R0, R5 ;  /* 0x000000000a0a7224 */ /* 0x000fca00078e0205 */
[----:B------:R-:W-:-:S05]  /*0410*/  SHF.R.S32.HI R12, RZ, 0x1f, R10 ;  /* 0x0000001fff0c7819 */ /* 0x000fca000001140a */
[----:B------:R-:W-:Y:S01]  /*0420*/  @!P2 IMAD.IADD R3, R3, 0x1, -R2 ;  /* 0x000000010303a824 */ /* 0x000fe200078e0a02 */
[----:B------:R-:W-:Y:S02]  /*0430*/  @!P2 IADD3 R6, PT, PT, R6, 0x1, RZ ;  /* 0x000000010606a810 */ /* 0x000fe40007ffe0ff */
[----:B------:R-:W-:Y:S02]  /*0440*/  ISETP.NE.AND P2, PT, R4, RZ, PT ;  /* 0x000000ff0400720c */ /* 0x000fe40003f45270 */
[----:B------:R-:W-:Y:S02]  /*0450*/  ISETP.GE.U32.AND P0, PT, R3, R2, PT ;  /* 0x000000020300720c */ /* 0x000fe40003f06070 */
[----:B------:R-:W-:-:S04]  /*0460*/  LOP3.LUT R2, R11, R4, RZ, 0x3c, !PT ;  /* 0x000000040b027212 */ /* 0x000fc800078e3cff */
[----:B------:R-:W-:Y:S02]  /*0470*/  ISETP.GE.AND P1, PT, R2, RZ, PT ;  /* 0x000000ff0200720c */ /* 0x000fe40003f26270 */
[----:B------:R-:W1:Y:S05]  /*0480*/  LDC.64 R2, c[0x0][0x398] ;  /* 0x0000e600ff027b82 */ /* 0x000e6a0000000a00 */
[----:B------:R-:W-:-:S06]  /*0490*/  @P0 VIADD R6, R6, 0x1 ;  /* 0x0000000106060836 */ /* 0x000fcc0000000000 */
[----:B------:R-:W-:Y:S01]  /*04a0*/  @!P1 IMAD.MOV R6, RZ, RZ, -R6 ;  /* 0x000000ffff069224 */ /* 0x000fe200078e0a06 */
[----:B------:R-:W-:-:S04]  /*04b0*/  @!P2 LOP3.LUT R6, RZ, R4, RZ, 0x33, !PT ;  /* 0x00000004ff06a212 */ /* 0x000fc800078e33ff */
[C---:B------:R-:W-:Y:S01]  /*04c0*/  IADD3 R9, PT, PT, -R6.reuse, RZ, RZ ;  /* 0x000000ff06097210 */ /* 0x040fe20007ffe1ff */
[----:B------:R-:W-:-:S04]  /*04d0*/  IMAD R18, R6, R7, R7 ;  /* 0x0000000706127224 */ /* 0x000fc800078e0207 */
[----:B------:R-:W-:Y:S01]  /*04e0*/  IMAD R20, R4, R9, R11 ;  /* 0x0000000904147224 */ /* 0x000fe200078e020b */
[----:B-1----:R-:W2:Y:S03]  /*04f0*/  LDG.E R13, desc[UR4][R2.64] ;  /* 0x00000004020d7981 */ /* 0x002ea6000c1e1900 */
[----:B------:R-:W-:-:S04]  /*0500*/  IMAD R9, R19, R20, R19 ;  /* 0x0000001413097224 */ /* 0x000fc800078e0213 */
[--C-:B------:R-:W-:Y:S02]  /*0510*/  IMAD.IADD R15, R18, 0x1, R9.reuse ;  /* 0x00000001120f7824 */ /* 0x100fe400078e0209 */
[----:B------:R-:W-:-:S03]  /*0520*/  IMAD R9, R6, R7, R9 ;  /* 0x0000000706097224 */ /* 0x000fc600078e0209 */
[-C--:B------:R-:W-:Y:S02]  /*0530*/  IADD3 R0, P0, PT, R10, R15.reuse, RZ ;  /* 0x0000000f0a007210 */ /* 0x080fe40007f1e0ff */
[----:B------:R-:W-:Y:S02]  /*0540*/  IADD3 R5, PT, PT, R7, R15, RZ ;  /* 0x0000000f07057210 */ /* 0x000fe40007ffe0ff */
[----:B------:R-:W-:Y:S01]  /*0550*/  LEA.HI.X.SX32 R7, R15, R12, 0x1, P0 ;  /* 0x0000000c0f077211 */ /* 0x000fe200000f0eff */
[----:B------:R-:W-:Y:S01]  /*0560*/  IMAD.SHL.U32 R6, R0, 0x4, RZ ;  /* 0x0000000400067824 */ /* 0x000fe200078e00ff */
[----:B------:R-:W-:Y:S02]  /*0570*/  IADD3 R8, P1, PT, R10, R5, RZ ;  /* 0x000000050a087210 */ /* 0x000fe40007f3e0ff */
[----:B------:R-:W-:Y:S02]  /*0580*/  SHF.L.U64.HI R7, R0, 0x2, R7 ;  /* 0x0000000200077819 */ /* 0x000fe40000010207 */
[----:B0-----:R-:W-:-:S02]  /*0590*/  IADD3 R4, P0, PT, R6, UR6, RZ ;  /* 0x0000000606047c10 */ /* 0x001fc4000ff1e0ff */
[-C--:B------:R-:W-:Y:S02]  /*05a0*/  LEA.HI.X.SX32 R11, R5, R12.reuse, 0x1, P1 ;  /* 0x0000000c050b7211 */ /* 0x080fe400008f0eff */
[----:B------:R-:W-:Y:S02]  /*05b0*/  LEA R16, P1, R8, UR6, 0x2 ;  /* 0x0000000608107c11 */ /* 0x000fe4000f8210ff */
[----:B------:R-:W-:Y:S02]  /*05c0*/  IADD3 R0, P2, PT, R10, R9, RZ ;  /* 0x000000090a007210 */ /* 0x000fe40007f5e0ff */
[----:B------:R-:W-:Y:S02]  /*05d0*/  IADD3.X R5, PT, PT, R7, UR7, RZ, P0, !PT ;  /* 0x0000000707057c10 */ /* 0x000fe400087fe4ff */
[----:B------:R-:W-:Y:S02]  /*05e0*/  LEA.HI.X R17, R8, UR7, R11, 0x2, P1 ;  /* 0x0000000708117c11 */ /* 0x000fe400088f140b */
[----:B------:R-:W-:Y:S01]  /*05f0*/  LEA.HI.X.SX32 R9, R9, R12, 0x1, P2 ;  /* 0x0000000c09097211 */ /* 0x000fe200010f0eff */
[----:B------:R-:W3:Y:S01]  /*0600*/  LDG.E R8, desc[UR4][R4.64+0x4] ;  /* 0x0000040404087981 */ /* 0x000ee2000c1e1900 */
[----:B------:R-:W-:-:S03]  /*0610*/  LEA R22, P0, R0, UR6, 0x2 ;  /* 0x0000000600167c11 */ /* 0x000fc6000f8010ff */
[----:B------:R-:W4:Y:S01]  /*0620*/  LDG.E R17, desc[UR4][R16.64+0x4] ;  /* 0x0000040410117981 */ /* 0x000f22000c1e1900 */
[----:B------:R-:W-:-:S03]  /*0630*/  LEA.HI.X R23, R0, UR7, R9, 0x2, P0 ;  /* 0x0000000700177c11 */ /* 0x000fc600080f1409 */
[----:B------:R0:W5:Y:S04]  /*0640*/  LDG.E R11, desc[UR4][R2.64+0x4] ;  /* 0x00000404020b7981 */ /* 0x000168000c1e1900 */
[----:B------:R-:W4:Y:S04]  /*0650*/  LDG.E R0, desc[UR4][R22.64+0x4] ;  /* 0x0000040416007981 */ /* 0x000f28000c1e1900 */
[----:B------:R0:W5:Y:S01]  /*0660*/  LDG.E R9, desc[UR4][R2.64+0x8] ;  /* 0x0000080402097981 */ /* 0x000162000c1e1900 */
[----:B------:R-:W-:Y:S01]  /*0670*/  BSSY.RECONVERGENT B0, `(.L_x_0) ;  /* 0x0000013000007945 */ /* 0x000fe20003800200 */
[----:B--2---:R-:W1:Y:S02]  /*0680*/  MUFU.RCP R24, R13 ;  /* 0x0000000d00187308 */ /* 0x004e640000001000 */
[----:B-1----:R-:W-:Y:S01]  /*0690*/  FFMA R25, -R13, R24, 1 ;  /* 0x3f8000000d197423 */ /* 0x002fe20000000118 */
[----:B---3--:R-:W-:-:S04]  /*06a0*/  FADD R14, R8, R8 ;  /* 0x00000008080e7221 */ /* 0x008fc80000000000 */
[----:B----4-:R-:W-:-:S04]  /*06b0*/  FADD R21, R17, -R14 ;  /* 0x8000000e11157221 */ /* 0x010fc80000000000 */
[----:B------:R-:W-:-:S04]  /*06c0*/  FADD R0, R0, R21 ;  /* 0x0000001500007221 */ /* 0x000fc80000000000 */
[----:B------:R-:W1:Y:S01]  /*06d0*/  FCHK P0, R0, R13 ;  /* 0x0000000d00007302 */ /* 0x000e620000000000 */
[----:B------:R-:W-:-:S04]  /*06e0*/  FFMA R25, R24, R25, R24 ;  /* 0x0000001918197223 */ /* 0x000fc80000000018 */
[----:B------:R-:W-:Y:S01]  /*06f0*/  FFMA R24, R0, R25, RZ ;  /* 0x0000001900187223 */ /* 0x000fe200000000ff */
[----:B------:R-:W-:-:S03]  /*0700*/  IMAD R17, R19, R20, R18 ;  /* 0x0000001413117224 */ /* 0x000fc600078e0212 */
[----:B------:R-:W-:Y:S01]  /*0710*/  FFMA R16, -R13, R24, R0 ;  /* 0x000000180d107223 */ /* 0x000fe20000000100 */
[----:B------:R-:W-:Y:S01]  /*0720*/  IMAD.IADD R19, R19, 0x1, R15 ;  /* 0x0000000113137824 */ /* 0x000fe200078e020f */
[----:B------:R-:W-:Y:S02]  /*0730*/  IADD3 R15, PT, PT, R10, R15, RZ ;  /* 0x0000000f0a0f7210 */ /* 0x000fe40007ffe0ff */
[----:B------:R-:W-:Y:S01]  /*0740*/  FFMA R24, R25, R16, R24 ;  /* 0x0000001019187223 */ /* 0x000fe20000000018 */
[----:B01----:R-:W-:Y:S06]  /*0750*/  @!P0 BRA `(.L_x_1) ;  /* 0x0000000000108947 */ /* 0x003fec0003800000 */
[----:B------:R-:W-:Y:S01]  /*0760*/  IMAD.MOV.U32 R3, RZ, RZ, R13 ;  /* 0x000000ffff037224 */ /* 0x000fe200078e000d */
[----:B------:R-:W-:-:S07]  /*0770*/  MOV R2, 0x790 ;  /* 0x0000079000027802 */ /* 0x000fce0000000f00 */
[----:B-----5:R-:W-:Y:S05]  /*0780*/  CALL.REL.NOINC `($__internal_0_$__cuda_sm3x_div_rn_noftz_f32_slowpath) ;  /* 0x0000000400b87944 */ /* 0x020fea0003c00000 */
[----:B------:R-:W-:-:S07]  /*0790*/  IMAD.MOV.U32 R24, RZ, RZ, R0 ;  /* 0x000000ffff187224 */ /* 0x000fce00078e0000 */
.L_x_1:
[----:B------:R-:W-:Y:S05]  /*07a0*/  BSYNC.RECONVERGENT B0 ;  /* 0x0000000000007941 */ /* 0x000fea0003800200 */
.L_x_0:
[----:B------:R-:W0:Y:S01]  /*07b0*/  MUFU.RCP R0, R13 ;  /* 0x0000000d00007308 */ /* 0x000e220000001000 */
[----:B------:R-:W-:Y:S07]  /*07c0*/  BSSY.RECONVERGENT B0, `(.L_x_2) ;  /* 0x000000d000007945 */ /* 0x000fee0003800200 */
[----:B------:R-:W1:Y:S01]  /*07d0*/  FCHK P0, R24, R13 ;  /* 0x0000000d18007302 */ /* 0x000e620000000000 */
[----:B0-----:R-:W-:-:S04]  /*07e0*/  FFMA R3, -R13, R0, 1 ;  /* 0x3f8000000d037423 */ /* 0x001fc80000000100 */
[----:B------:R-:W-:-:S04]  /*07f0*/  FFMA R0, R0, R3, R0 ;  /* 0x0000000300007223 */ /* 0x000fc80000000000 */
[----:B------:R-:W-:-:S04]  /*0800*/  FFMA R3, R0, R24, RZ ;  /* 0x0000001800037223 */ /* 0x000fc800000000ff */
[----:B------:R-:W-:-:S04]  /*0810*/  FFMA R16, -R13, R3, R24 ;  /* 0x000000030d107223 */ /* 0x000fc80000000118 */
[----:B------:R-:W-:Y:S01]  /*0820*/  FFMA R16, R0, R16, R3 ;  /* 0x0000001000107223 */ /* 0x000fe20000000003 */
[----:B-1----:R-:W-:Y:S06]  /*0830*/  @!P0 BRA `(.L_x_3) ;  /* 0x0000000000148947 */ /* 0x002fec0003800000 */
[----:B------:R-:W-:Y:S01]  /*0840*/  MOV R0, R24 ;  /* 0x0000001800007202 */ /* 0x000fe20000000f00 */
[----:B------:R-:W-:Y:S01]  /*0850*/  IMAD.MOV.U32 R3, RZ, RZ, R13 ;  /* 0x000000ffff037224 */ /* 0x000fe200078e000d */
[----:B------:R-:W-:-:S07]  /*0860*/  MOV R2, 0x880 ;  /* 0x0000088000027802 */ /* 0x000fce0000000f00 */
[----:B-----5:R-:W-:Y:S05]  /*0870*/  CALL.REL.NOINC `($__internal_0_$__cuda_sm3x_div_rn_noftz_f32_slowpath) ;  /* 0x00000004007c7944 */ /* 0x020fea0003c00000 */
[----:B------:R-:W-:-:S07]  /*0880*/  IMAD.MOV.U32 R16, RZ, RZ, R0 ;  /* 0x000000ffff107224 */ /* 0x000fce00078e0000 */
.L_x_3:
[----:B------:R-:W-:Y:S05]  /*0890*/  BSYNC.RECONVERGENT B0 ;  /* 0x0000000000007941 */ /* 0x000fea0003800200 */
.L_x_2:
[----:B------:R-:W0:Y:S01]  /*08a0*/  LDCU.64 UR6, c[0x0][0x380] ;  /* 0x00007000ff0677ac */ /* 0x000e220008000a00 */
[C---:B------:R-:W-:Y:S02]  /*08b0*/  IADD3 R0, P0, PT, R10.reuse, R19, RZ ;  /* 0x000000130a007210 */ /* 0x040fe40007f1e0ff */
[----:B------:R-:W-:Y:S02]  /*08c0*/  IADD3 R10, P1, PT, R10, R17, RZ ;  /* 0x000000110a0a7210 */ /* 0x000fe40007f3e0ff */
[-C--:B------:R-:W-:Y:S02]  /*08d0*/  LEA.HI.X.SX32 R19, R19, R12.reuse, 0x1, P0 ;  /* 0x0000000c13137211 */ /* 0x080fe400000f0eff */
[----:B------:R-:W-:Y:S02]  /*08e0*/  LEA.HI.X.SX32 R17, R17, R12, 0x1, P1 ;  /* 0x0000000c11117211 */ /* 0x000fe400008f0eff */
[----:B0-----:R-:W-:Y:S02]  /*08f0*/  LEA R2, P0, R0, UR6, 0x2 ;  /* 0x0000000600027c11 */ /* 0x001fe4000f8010ff */
[----:B------:R-:W-:-:S02]  /*0900*/  LEA R12, P1, R10, UR6, 0x2 ;  /* 0x000000060a0c7c11 */ /* 0x000fc4000f8210ff */
[----:B------:R-:W-:Y:S02]  /*0910*/  LEA.HI.X R3, R0, UR7, R19, 0x2, P0 ;  /* 0x0000000700037c11 */ /* 0x000fe400080f1413 */
[----:B------:R-:W-:-:S04]  /*0920*/  LEA.HI.X R13, R10, UR7, R17, 0x2, P1 ;  /* 0x000000070a0d7c11 */ /* 0x000fc800088f1411 */
[----:B------:R-:W2:Y:S04]  /*0930*/  LDG.E R3, desc[UR4][R2.64+0x4] ;  /* 0x0000040402037981 */ /* 0x000ea8000c1e1900 */
[----:B------:R-:W3:Y:S01]  /*0940*/  LDG.E R0, desc[UR4][R12.64+0x4] ;  /* 0x000004040c007981 */ /* 0x000ee2000c1e1900 */
[----:B-----5:R-:W0:Y:S01]  /*0950*/  MUFU.RCP R10, R11 ;  /* 0x0000000b000a7308 */ /* 0x020e220000001000 */
[----:B------:R-:W-:Y:S01]  /*0960*/  BSSY.RECONVERGENT B0, `(.L_x_4) ;  /* 0x000000e000007945 */ /* 0x000fe20003800200 */
[----:B0-----:R-:W-:-:S04]  /*0970*/  FFMA R19, -R11, R10, 1 ;  /* 0x3f8000000b137423 */ /* 0x001fc8000000010a */
[----:B------:R-:W-:Y:S01]  /*0980*/  FFMA R19, R10, R19, R10 ;  /* 0x000000130a137223 */ /* 0x000fe2000000000a */
[----:B--2---:R-:W-:-:S04]  /*0990*/  FADD R17, -R14, R3 ;  /* 0x000000030e117221 */ /* 0x004fc80000000100 */
[----:B---3--:R-:W-:-:S04]  /*09a0*/  FADD R0, R0, R17 ;  /* 0x0000001100007221 */ /* 0x008fc80000000000 */
[----:B------:R-:W0:Y:S01]  /*09b0*/  FCHK P0, R0, R11 ;  /* 0x0000000b00007302 */ /* 0x000e220000000000 */
[----:B------:R-:W-:-:S04]  /*09c0*/  FFMA R10, R0, R19, RZ ;  /* 0x00000013000a7223 */ /* 0x000fc800000000ff */
[----:B------:R-:W-:-:S04]  /*09d0*/  FFMA R17, -R11, R10, R0 ;  /* 0x0000000a0b117223 */ /* 0x000fc80000000100 */
[----:B------:R-:W-:Y:S01]  /*09e0*/  FFMA R10, R19, R17, R10 ;  /* 0x00000011130a7223 */ /* 0x000fe2000000000a */
[----:B0-----:R-:W-:Y:S06]  /*09f0*/  @!P0 BRA `(.L_x_5) ;  /* 0x0000000000108947 */ /* 0x001fec0003800000 */
[----:B------:R-:W-:Y:S02]  /*0a00*/  MOV R3, R11 ;  /* 0x0000000b00037202 */ /* 0x000fe40000000f00 */
[----:B------:R-:W-:-:S07]  /*0a10*/  MOV R2, 0xa30 ;  /* 0x00000a3000027802 */ /* 0x000fce0000000f00 */
[----:B------:R-:W-:Y:S05]  /*0a20*/  CALL.REL.NOINC `($__internal_0_$__cuda_sm3x_div_rn_noftz_f32_slowpath) ;  /* 0x0000000400107944 */ /* 0x000fea0003c00000 */
[----:B------:R-:W-:-:S07]  /*0a30*/  IMAD.MOV.U32 R10, RZ, RZ, R0 ;  /* 0x000000ffff0a7224 */ /* 0x000fce00078e0000 */
.L_x_5:
[----:B------:R-:W-:Y:S05]  /*0a40*/  BSYNC.RECONVERGENT B0 ;  /* 0x0000000000007941 */ /* 0x000fea0003800200 */
.L_x_4:
        /* <DEDUP_REMOVED lines=9> */
[----:B------:R-:W-:Y:S01]  /*0ae0*/  IMAD.MOV.U32 R0, RZ, RZ, R10 ;  /* 0x000000ffff007224 */ /* 0x000fe200078e000a */
[----:B------:R-:W-:Y:S02]  /*0af0*/  MOV R3, R11 ;  /* 0x0000000b00037202 */ /* 0x000fe40000000f00 */
[----:B------:R-:W-:-:S07]  /*0b00*/  MOV R2, 0xb20 ;  /* 0x00000b2000027802 */ /* 0x000fce0000000f00 */
[----:B------:R-:W-:Y:S05]  /*0b10*/  CALL.REL.NOINC `($__internal_0_$__cuda_sm3x_div_rn_noftz_f32_slowpath) ;  /* 0x0000000000d47944 */ /* 0x000fea0003c00000 */
[----:B------:R-:W-:-:S07]  /*0b20*/  IMAD.MOV.U32 R13, RZ, RZ, R0 ;  /* 0x000000ffff0d7224 */ /* 0x000fce00078e0000 */
.L_x_7:
[----:B------:R-:W-:Y:S05]  /*0b30*/  BSYNC.RECONVERGENT B0 ;  /* 0x0000000000007941 */ /* 0x000fea0003800200 */
.L_x_6:
[----:B------:R-:W0:Y:S01]  /*0b40*/  LDC.64 R2, c[0x0][0x380] ;  /* 0x0000e000ff027b82 */ /* 0x000e220000000a00 */
[----:B------:R-:W2:Y:S01]  /*0b50*/  LDG.E R5, desc[UR4][R4.64+0x8] ;  /* 0x0000080404057981 */ /* 0x000ea2000c1e1900 */
[----:B0-----:R-:W-:-:S05]  /*0b60*/  IMAD.WIDE R2, R15, 0x4, R2 ;  /* 0x000000040f027825 */ /* 0x001fca00078e0202 */
[----:B------:R-:W3:Y:S01]  /*0b70*/  LDG.E R0, desc[UR4][R2.64] ;  /* 0x0000000402007981 */ /* 0x000ee2000c1e1900 */
[----:B------:R-:W0:Y:S01]  /*0b80*/  MUFU.RCP R10, R9 ;  /* 0x00000009000a7308 */ /* 0x000e220000001000 */
[----:B------:R-:W-:Y:S01]  /*0b90*/  BSSY.RECONVERGENT B0, `(.L_x_8) ;  /* 0x000000f000007945 */ /* 0x000fe20003800200 */
[----:B0-----:R-:W-:-:S04]  /*0ba0*/  FFMA R15, -R9, R10, 1 ;  /* 0x3f800000090f7423 */ /* 0x001fc8000000010a */
[----:B------:R-:W-:Y:S01]  /*0bb0*/  FFMA R15, R10, R15, R10 ;  /* 0x0000000f0a0f7223 */ /* 0x000fe2000000000a */
[----:B------:R-:W-:Y:S01]  /*0bc0*/  FADD R16, R13, R16 ;  /* 0x000000100d107221 */ /* 0x000fe20000000000 */
[----:B--2---:R-:W-:-:S04]  /*0bd0*/  FADD R11, -R14, R5 ;  /* 0x000000050e0b7221 */ /* 0x004fc80000000100 */
[----:B---3--:R-:W-:-:S04]  /*0be0*/  FADD R0, R0, R11 ;  /* 0x0000000b00007221 */ /* 0x008fc80000000000 */
[----:B------:R-:W0:Y:S01]  /*0bf0*/  FCHK P0, R0, R9 ;  /* 0x0000000900007302 */ /* 0x000e220000000000 */
[----:B------:R-:W-:-:S04]  /*0c00*/  FFMA R10, R0, R15, RZ ;  /* 0x0000000f000a7223 */ /* 0x000fc800000000ff */
[----:B------:R-:W-:-:S04]  /*0c10*/  FFMA R11, -R9, R10, R0 ;  /* 0x0000000a090b7223 */ /* 0x000fc80000000100 */
[----:B------:R-:W-:Y:S01]  /*0c20*/  FFMA R10, R15, R11, R10 ;  /* 0x0000000b0f0a7223 */ /* 0x000fe2000000000a */
[----:B0-----:R-:W-:Y:S06]  /*0c30*/  @!P0 BRA `(.L_x_9) ;  /* 0x0000000000108947 */ /* 0x001fec0003800000 */
[----:B------:R-:W-:Y:S01]  /*0c40*/  IMAD.MOV.U32 R3, RZ, RZ, R9 ;  /* 0x000000ffff037224 */ /* 0x000fe200078e0009 */
[----:B------:R-:W-:-:S07]  /*0c50*/  MOV R2, 0xc70 ;  /* 0x00000c7000027802 */ /* 0x000fce0000000f00 */
[----:B------:R-:W-:Y:S05]  /*0c60*/  CALL.REL.NOINC `($__internal_0_$__cuda_sm3x_div_rn_noftz_f32_slowpath) ;  /* 0x0000000000807944 */ /* 0x000fea0003c00000 */
[----:B------:R-:W-:-:S07]  /*0c70*/  MOV R10, R0 ;  /* 0x00000000000a7202 */ /* 0x000fce0000000f00 */
.L_x_9:
[----:B------:R-:W-:Y:S05]  /*0c80*/  BSYNC.RECONVERGENT B0 ;  /* 0x0000000000007941 */ /* 0x000fea0003800200 */
.L_x_8:
        /* <DEDUP_REMOVED lines=10> */
[----:B------:R-:W-:Y:S01]  /*0d30*/  MOV R2, 0xd60 ;  /* 0x00000d6000027802 */ /* 0x000fe20000000f00 */
[----:B------:R-:W-:-:S07]  /*0d40*/  IMAD.MOV.U32 R3, RZ, RZ, R9 ;  /* 0x000000ffff037224 */ /* 0x000fce00078e0009 */
[----:B------:R-:W-:Y:S05]  /*0d50*/  CALL.REL.NOINC `($__internal_0_$__cuda_sm3x_div_rn_noftz_f32_slowpath) ;  /* 0x0000000000447944 */ /* 0x000fea0003c00000 */
[----:B------:R-:W-:-:S07]  /*0d60*/  MOV R3, R0 ;  /* 0x0000000000037202 */ /* 0x000fce0000000f00 */
.L_x_11:
[----:B------:R-:W-:Y:S05]  /*0d70*/  BSYNC.RECONVERGENT B0 ;  /* 0x0000000000007941 */ /* 0x000fea0003800200 */
.L_x_10:
[----:B------:R-:W-:Y:S01]  /*0d80*/  FADD R16, R16, R3 ;  /* 0x0000000310107221 */ /* 0x000fe20000000000 */
[----:B------:R-:W-:Y:S01]  /*0d90*/  F2F.F64.F32 R8, R8 ;  /* 0x0000000800087310 */ /* 0x000fe20000201800 */
[----:B------:R-:W-:Y:S01]  /*0da0*/  UMOV UR6, 0x20f6120f ;  /* 0x20f6120f00067882 */ /* 0x000fe20000000000 */
[----:B------:R-:W-:Y:S01]  /*0db0*/  UMOV UR7, 0x3ca21c2c ;  /* 0x3ca21c2c00077882 */ /* 0x000fe20000000000 */
[----:B------:R-:W0:Y:S05]  /*0dc0*/  LDCU.64 UR8, c[0x0][0x388] ;  /* 0x00007100ff0877ac */ /* 0x000e2a0008000a00 */
[----:B------:R-:W1:Y:S01]  /*0dd0*/  F2F.F64.F32 R2, R16 ;  /* 0x0000001000027310 */ /* 0x000e620000201800 */
[----:B0-----:R-:W-:Y:S01]  /*0de0*/  IADD3 R6, P0, PT, R6, UR8, RZ ;  /* 0x0000000806067c10 */ /* 0x001fe2000ff1e0ff */
[----:B-1----:R-:W-:Y:S01]  /*0df0*/  DADD R2, R2, UR6 ;  /* 0x0000000602027e29 */ /* 0x002fe20008000000 */
[----:B------:R-:W-:Y:S01]  /*0e00*/  UMOV UR6, 0xde9cc603 ;  /* 0xde9cc60300067882 */ /* 0x000fe20000000000 */
[----:B------:R-:W-:Y:S01]  /*0e10*/  UMOV UR7, 0x3de80d43 ;  /* 0x3de80d4300077882 */ /* 0x000fe20000000000 */
[----:B------:R-:W-:-:S05]  /*0e20*/  IADD3.X R7, PT, PT, R7, UR9, RZ, P0, !PT ;  /* 0x0000000907077c10 */ /* 0x000fca00087fe4ff */
[----:B------:R-:W-:-:S10]  /*0e30*/  DFMA R2, R2, UR6, R8 ;  /* 0x0000000602027c2b */ /* 0x000fd40008000008 */
[----:B------:R-:W0:Y:S02]  /*0e40*/  F2F.F32.F64 R3, R2 ;  /* 0x0000000200037310 */ /* 0x000e240000301000 */
[----:B0-----:R-:W-:Y:S01]  /*0e50*/  STG.E desc[UR4][R6.64+0x4], R3 ;  /* 0x0000040306007986 */ /* 0x001fe2000c101904 */
[----:B------:R-:W-:Y:S05]  /*0e60*/  EXIT ;  /* 0x000000000000794d */ /* 0x000fea0003800000 */
        .weak           $__internal_0_$__cuda_sm3x_div_rn_noftz_f32_slowpath
        .type           $__internal_0_$__cuda_sm3x_div_rn_noftz_f32_slowpath,@function
        .size           $__internal_0_$__cuda_sm3x_div_rn_noftz_f32_slowpath,(.L_x_24 - $__internal_0_$__cuda_sm3x_div_rn_noftz_f32_slowpath)
$__internal_0_$__cuda_sm3x_div_rn_noftz_f32_slowpath:
[----:B------:R-:W-:Y:S01]  /*0e70*/  SHF.R.U32.HI R18, RZ, 0x17, R3 ;  /* 0x00000017ff127819 */ /* 0x000fe20000011603 */
[----:B------:R-:W-:Y:S01]  /*0e80*/  BSSY.RECONVERGENT B1, `(.L_x_12) ;  /* 0x0000062000017945 */ /* 0x000fe20003800200 */
[----:B------:R-:W-:Y:S02]  /*0e90*/  SHF.R.U32.HI R22, RZ, 0x17, R0 ;  /* 0x00000017ff167819 */ /* 0x000fe40000011600 */
[----:B------:R-:W-:Y:S02]  /*0ea0*/  LOP3.LUT R18, R18, 0xff, RZ, 0xc0, !PT ;  /* 0x000000ff12127812 */ /* 0x000fe400078ec0ff */
[----:B------:R-:W-:-:S03]  /*0eb0*/  LOP3.LUT R22, R22, 0xff, RZ, 0xc0, !PT ;  /* 0x000000ff16167812 */ /* 0x000fc600078ec0ff */
[----:B------:R-:W-:Y:S02]  /*0ec0*/  VIADD R23, R18, 0xffffffff ;  /* 0xffffffff12177836 */ /* 0x000fe40000000000 */
[----:B------:R-:W-:-:S03]  /*0ed0*/  VIADD R21, R22, 0xffffffff ;  /* 0xffffffff16157836 */ /* 0x000fc60000000000 */
[----:B------:R-:W-:-:S04]  /*0ee0*/  ISETP.GT.U32.AND P0, PT, R23, 0xfd, PT ;  /* 0x000000fd1700780c */ /* 0x000fc80003f04070 */
[----:B------:R-:W-:-:S13]  /*0ef0*/  ISETP.GT.U32.OR P0, PT, R21, 0xfd, P0 ;  /* 0x000000fd1500780c */ /* 0x000fda0000704470 */
[----:B------:R-:W-:Y:S01]  /*0f00*/  @!P0 MOV R20, RZ ;  /* 0x000000ff00148202 */ /* 0x000fe20000000f00 */
[----:B------:R-:W-:Y:S06]  /*0f10*/  @!P0 BRA `(.L_x_13) ;  /* 0x00000000005c8947 */ /* 0x000fec0003800000 */
[----:B------:R-:W-:Y:S02]  /*0f20*/  FSETP.GTU.FTZ.AND P0, PT, |R0|, +INF , PT ;  /* 0x7f8000000000780b */ /* 0x000fe40003f1c200 */
[----:B------:R-:W-:-:S04]  /*0f30*/  FSETP.GTU.FTZ.AND P1, PT, |R3|, +INF , PT ;  /* 0x7f8000000300780b */ /* 0x000fc80003f3c200 */
[----:B------:R-:W-:-:S13]  /*0f40*/  PLOP3.LUT P0, PT, P0, P1, PT, 0xf8, 0x8f ;  /* 0x00000000008f781c */ /* 0x000fda0000703f70 */
[----:B------:R-:W-:Y:S05]  /*0f50*/  @P0 BRA `(.L_x_14) ;  /* 0x00000004004c0947 */ /* 0x000fea0003800000 */
[----:B------:R-:W-:-:S13]  /*0f60*/  LOP3.LUT P0, RZ, R3, 0x7fffffff, R0, 0xc8, !PT ;  /* 0x7fffffff03ff7812 */ /* 0x000fda000780c800 */
[----:B------:R-:W-:Y:S05]  /*0f70*/  @!P0 BRA `(.L_x_15) ;  /* 0x00000004003c8947 */ /* 0x000fea0003800000 */
[C---:B------:R-:W-:Y:S02]  /*0f80*/  FSETP.NEU.FTZ.AND P2, PT, |R0|.reuse, +INF , PT ;  /* 0x7f8000000000780b */ /* 0x040fe40003f5d200 */
[----:B------:R-:W-:Y:S02]  /*0f90*/  FSETP.NEU.FTZ.AND P1, PT, |R3|, +INF , PT ;  /* 0x7f8000000300780b */ /* 0x000fe40003f3d200 */
[----:B------:R-:W-:-:S11]  /*0fa0*/  FSETP.NEU.FTZ.AND P0, PT, |R0|, +INF , PT ;  /* 0x7f8000000000780b */ /* 0x000fd60003f1d200 */
[----:B------:R-:W-:Y:S05]  /*0fb0*/  @!P1 BRA !P2, `(.L_x_15) ;  /* 0x00000004002c9947 */ /* 0x000fea0005000000 */
[----:B------:R-:W-:-:S04]  /*0fc0*/  LOP3.LUT P2, RZ, R0, 0x7fffffff, RZ, 0xc0, !PT ;  /* 0x7fffffff00ff7812 */ /* 0x000fc8000784c0ff */
[----:B------:R-:W-:-:S13]  /*0fd0*/  PLOP3.LUT P1, PT, P1, P2, PT, 0x2f, 0xf2 ;  /* 0x0000000000f2781c */ /* 0x000fda0000f24577 */
[----:B------:R-:W-:Y:S05]  /*0fe0*/  @P1 BRA `(.L_x_16) ;  /* 0x0000000400181947 */ /* 0x000fea0003800000 */
[----:B------:R-:W-:-:S04]  /*0ff0*/  LOP3.LUT P1, RZ, R3, 0x7fffffff, RZ, 0xc0, !PT ;  /* 0x7fffffff03ff7812 */ /* 0x000fc8000782c0ff */
[----:B------:R-:W-:-:S13]  /*1000*/  PLOP3.LUT P0, PT, P0, P1, PT, 0x2f, 0xf2 ;  /* 0x0000000000f2781c */ /* 0x000fda0000702577 */
[----:B------:R-:W-:Y:S05]  /*1010*/  @P0 BRA `(.L_x_17) ;  /* 0x0000000400000947 */ /* 0x000fea0003800000 */
[----:B------:R-:W-:Y:S02]  /*1020*/  ISETP.GE.AND P0, PT, R21, RZ, PT ;  /* 0x000000ff1500720c */ /* 0x000fe40003f06270 */
[----:B------:R-:W-:-:S11]  /*1030*/  ISETP.GE.AND P1, PT, R23, RZ, PT ;  /* 0x000000ff1700720c */ /* 0x000fd60003f26270 */
[----:B------:R-:W-:Y:S02]  /*1040*/  @P0 IMAD.MOV.U32 R20, RZ, RZ, RZ ;  /* 0x000000ffff140224 */ /* 0x000fe400078e00ff */
[----:B------:R-:W-:Y:S01]  /*1050*/  @!P0 FFMA R0, R0, 1.84467440737095516160e+19, RZ ;  /* 0x5f80000000008823 */ /* 0x000fe200000000ff */
[----:B------:R-:W-:Y:S02]  /*1060*/  @!P0 IMAD.MOV.U32 R20, RZ, RZ, -0x40 ;  /* 0xffffffc0ff148424 */ /* 0x000fe400078e00ff */
[----:B------:R-:W-:-:S03]  /*1070*/  @!P1 FFMA R3, R3, 1.84467440737095516160e+19, RZ ;  /* 0x5f80000003039823 */ /* 0x000fc600000000ff */
[----:B------:R-:W-:-:S07]  /*1080*/  @!P1 IADD3 R20, PT, PT, R20, 0x40, RZ ;  /* 0x0000004014149810 */ /* 0x000fce0007ffe0ff */
.L_x_13:
[----:B------:R-:W-:Y:S01]  /*1090*/  LEA R24, R18, 0xc0800000, 0x17 ;  /* 0xc080000012187811 */ /* 0x000fe200078eb8ff */
[----:B------:R-:W-:Y:S04]  /*10a0*/  BSSY.RECONVERGENT B2, `(.L_x_18) ;  /* 0x0000036000027945 */ /* 0x000fe80003800200 */
[----:B------:R-:W-:Y:S02]  /*10b0*/  IMAD.IADD R24, R3, 0x1, -R24 ;  /* 0x0000000103187824 */ /* 0x000fe400078e0a18 */
[----:B------:R-:W-:Y:S02]  /*10c0*/  VIADD R3, R22, 0xffffff81 ;  /* 0xffffff8116037836 */ /* 0x000fe40000000000 */
[----:B------:R-:W0:Y:S01]  /*10d0*/  MUFU.RCP R26, R24 ;  /* 0x00000018001a7308 */ /* 0x000e220000001000 */
[----:B------:R-:W-:Y:S01]  /*10e0*/  FADD.FTZ R21, -R24, -RZ ;  /* 0x800000ff18157221 */ /* 0x000fe20000010100 */
[----:B------:R-:W-:-:S03]  /*10f0*/  IMAD R0, R3, -0x800000, R0 ;  /* 0xff80000003007824 */ /* 0x000fc600078e0200 */
[----:B0-----:R-:W-:-:S04]  /*1100*/  FFMA R23, R26, R21, 1 ;  /* 0x3f8000001a177423 */ /* 0x001fc80000000015 */
[----:B------:R-:W-:-:S04]  /*1110*/  FFMA R23, R26, R23, R26 ;  /* 0x000000171a177223 */ /* 0x000fc8000000001a */
[----:B------:R-:W-:-:S04]  /*1120*/  FFMA R22, R0, R23, RZ ;  /* 0x0000001700167223 */ /* 0x000fc800000000ff */
[----:B------:R-:W-:-:S04]  /*1130*/  FFMA R25, R21, R22, R0 ;  /* 0x0000001615197223 */ /* 0x000fc80000000000 */
[----:B------:R-:W-:Y:S01]  /*1140*/  FFMA R22, R23, R25, R22 ;  /* 0x0000001917167223 */ /* 0x000fe20000000016 */
[----:B------:R-:W-:-:S03]  /*1150*/  IADD3 R25, PT, PT, R3, 0x7f, -R18 ;  /* 0x0000007f03197810 */ /* 0x000fc60007ffe812 */
[----:B------:R-:W-:Y:S01]  /*1160*/  FFMA R21, R21, R22, R0 ;  /* 0x0000001615157223 */ /* 0x000fe20000000000 */
[----:B------:R-:W-:-:S03]  /*1170*/  IADD3 R25, PT, PT, R25, R20, RZ ;  /* 0x0000001419197210 */ /* 0x000fc60007ffe0ff */
[----:B------:R-:W-:-:S05]  /*1180*/  FFMA R0, R23, R21, R22 ;  /* 0x0000001517007223 */ /* 0x000fca0000000016 */
[----:B------:R-:W-:-:S04]  /*1190*/  SHF.R.U32.HI R3, RZ, 0x17, R0 ;  /* 0x00000017ff037819 */ /* 0x000fc80000011600 */
[----:B------:R-:W-:-:S05]  /*11a0*/  LOP3.LUT R3, R3, 0xff, RZ, 0xc0, !PT ;  /* 0x000000ff03037812 */ /* 0x000fca00078ec0ff */
[----:B------:R-:W-:-:S04]  /*11b0*/  IMAD.IADD R3, R3, 0x1, R25 ;  /* 0x0000000103037824 */ /* 0x000fc800078e0219 */
[----:B------:R-:W-:-:S05]  /*11c0*/  VIADD R18, R3, 0xffffffff ;  /* 0xffffffff03127836 */ /* 0x000fca0000000000 */
[----:B------:R-:W-:-:S13]  /*11d0*/  ISETP.GE.U32.AND P0, PT, R18, 0xfe, PT ;  /* 0x000000fe1200780c */ /* 0x000fda0003f06070 */
[----:B------:R-:W-:Y:S05]  /*11e0*/  @!P0 BRA `(.L_x_19) ;  /* 0x0000000000808947 */ /* 0x000fea0003800000 */
[----:B------:R-:W-:-:S13]  /*11f0*/  ISETP.GT.AND P0, PT, R3, 0xfe, PT ;  /* 0x000000fe0300780c */ /* 0x000fda0003f04270 */
[----:B------:R-:W-:Y:S05]  /*1200*/  @P0 BRA `(.L_x_20) ;  /* 0x00000000006c0947 */ /* 0x000fea0003800000 */
[----:B------:R-:W-:-:S13]  /*1210*/  ISETP.GE.AND P0, PT, R3, 0x1, PT ;  /* 0x000000010300780c */ /* 0x000fda0003f06270 */
[----:B------:R-:W-:Y:S05]  /*1220*/  @P0 BRA `(.L_x_21) ;  /* 0x0000000000740947 */ /* 0x000fea0003800000 */
[----:B------:R-:W-:Y:S02]  /*1230*/  ISETP.GE.AND P0, PT, R3, -0x18, PT ;  /* 0xffffffe80300780c */ /* 0x000fe40003f06270 */
[----:B------:R-:W-:-:S11]  /*1240*/  LOP3.LUT R0, R0, 0x80000000, RZ, 0xc0, !PT ;  /* 0x8000000000007812 */ /* 0x000fd600078ec0ff */
[----:B------:R-:W-:Y:S05]  /*1250*/  @!P0 BRA `(.L_x_21) ;  /* 0x0000000000688947 */ /* 0x000fea0003800000 */
[-CC-:B------:R-:W-:Y:S01]  /*1260*/  FFMA.RZ R18, R23, R21.reuse, R22.reuse ;  /* 0x0000001517127223 */ /* 0x180fe2000000c016 */
[C---:B------:R-:W-:Y:S02]  /*1270*/  ISETP.NE.AND P2, PT, R3.reuse, RZ, PT ;  /* 0x000000ff0300720c */ /* 0x040fe40003f45270 */
[----:B------:R-:W-:Y:S02]  /*1280*/  ISETP.NE.AND P1, PT, R3, RZ, PT ;  /* 0x000000ff0300720c */ /* 0x000fe40003f25270 */
[----:B------:R-:W-:Y:S01]  /*1290*/  LOP3.LUT R20, R18, 0x7fffff, RZ, 0xc0, !PT ;  /* 0x007fffff12147812 */ /* 0x000fe200078ec0ff */
[CCC-:B------:R-:W-:Y:S01]  /*12a0*/  FFMA.RP R18, R23.reuse, R21.reuse, R22.reuse ;  /* 0x0000001517127223 */ /* 0x1c0fe20000008016 */
[----:B------:R-:W-:Y:S01]  /*12b0*/  FFMA.RM R21, R23, R21, R22 ;  /* 0x0000001517157223 */ /* 0x000fe20000004016 */
[----:B------:R-:W-:Y:S01]  /*12c0*/  IADD3 R23, PT, PT, R3, 0x20, RZ ;  /* 0x0000002003177810 */ /* 0x000fe20007ffe0ff */
[----:B------:R-:W-:Y:S01]  /*12d0*/  IMAD.MOV R3, RZ, RZ, -R3 ;  /* 0x000000ffff037224 */ /* 0x000fe200078e0a03 */
[----:B------:R-:W-:-:S02]  /*12e0*/  LOP3.LUT R20, R20, 0x800000, RZ, 0xfc, !PT ;  /* 0x0080000014147812 */ /* 0x000fc400078efcff */
[----:B------:R-:W-:Y:S02]  /*12f0*/  FSETP.NEU.FTZ.AND P0, PT, R18, R21, PT ;  /* 0x000000151200720b */ /* 0x000fe40003f1d000 */
[----:B------:R-:W-:Y:S02]  /*1300*/  SHF.L.U32 R23, R20, R23, RZ ;  /* 0x0000001714177219 */ /* 0x000fe400000006ff */
[----:B------:R-:W-:Y:S02]  /*1310*/  SEL R3, R3, RZ, P2 ;  /* 0x000000ff03037207 */ /* 0x000fe40001000000 */
[----:B------:R-:W-:Y:S02]  /*1320*/  ISETP.NE.AND P1, PT, R23, RZ, P1 ;  /* 0x000000ff1700720c */ /* 0x000fe40000f25270 */
[----:B------:R-:W-:Y:S02]  /*1330*/  SHF.R.U32.HI R3, RZ, R3, R20 ;  /* 0x00000003ff037219 */ /* 0x000fe40000011614 */
[----:B------:R-:W-:-:S02]  /*1340*/  PLOP3.LUT P0, PT, P0, P1, PT, 0xf8, 0x8f ;  /* 0x00000000008f781c */ /* 0x000fc40000703f70 */
[----:B------:R-:W-:Y:S02]  /*1350*/  SHF.R.U32.HI R21, RZ, 0x1, R3 ;  /* 0x00000001ff157819 */ /* 0x000fe40000011603 */
[----:B------:R-:W-:-:S04]  /*1360*/  SEL R18, RZ, 0x1, !P0 ;  /* 0x00000001ff127807 */ /* 0x000fc80004000000 */
[----:B------:R-:W-:-:S04]  /*1370*/  LOP3.LUT R18, R18, 0x1, R21, 0xf8, !PT ;  /* 0x0000000112127812 */ /* 0x000fc800078ef815 */
[----:B------:R-:W-:-:S05]  /*1380*/  LOP3.LUT R18, R18, R3, RZ, 0xc0, !PT ;  /* 0x0000000312127212 */ /* 0x000fca00078ec0ff */
[----:B------:R-:W-:-:S05]  /*1390*/  IMAD.IADD R21, R21, 0x1, R18 ;  /* 0x0000000115157824 */ /* 0x000fca00078e0212 */
[----:B------:R-:W-:Y:S01]  /*13a0*/  LOP3.LUT R0, R21, R0, RZ, 0xfc, !PT ;  /* 0x0000000015007212 */ /* 0x000fe200078efcff */
[----:B------:R-:W-:Y:S06]  /*13b0*/  BRA `(.L_x_21) ;  /* 0x0000000000107947 */ /* 0x000fec0003800000 */
.L_x_20:
[----:B------:R-:W-:-:S04]  /*13c0*/  LOP3.LUT R0, R0, 0x80000000, RZ, 0xc0, !PT ;  /* 0x8000000000007812 */ /* 0x000fc800078ec0ff */
[----:B------:R-:W-:Y:S01]  /*13d0*/  LOP3.LUT R0, R0, 0x7f800000, RZ, 0xfc, !PT ;  /* 0x7f80000000007812 */ /* 0x000fe200078efcff */
[----:B------:R-:W-:Y:S06]  /*13e0*/  BRA `(.L_x_21) ;  /* 0x0000000000047947 */ /* 0x000fec0003800000 */
.L_x_19:
[----:B------:R-:W-:-:S07]  /*13f0*/  LEA R0, R25, R0, 0x17 ;  /* 0x0000000019007211 */ /* 0x000fce00078eb8ff */
.L_x_21:
[----:B------:R-:W-:Y:S05]  /*1400*/  BSYNC.RECONVERGENT B2 ;  /* 0x0000000000027941 */ /* 0x000fea0003800200 */
.L_x_18:
[----:B------:R-:W-:Y:S05]  /*1410*/  BRA `(.L_x_22) ;  /* 0x0000000000207947 */ /* 0x000fea0003800000 */
.L_x_17:
[----:B------:R-:W-:-:S04]  /*1420*/  LOP3.LUT R0, R3, 0x80000000, R0, 0x48, !PT ;  /* 0x8000000003007812 */ /* 0x000fc800078e4800 */
[----:B------:R-:W-:Y:S01]  /*1430*/  LOP3.LUT R0, R0, 0x7f800000, RZ, 0xfc, !PT ;  /* 0x7f80000000007812 */ /* 0x000fe200078efcff */
[----:B------:R-:W-:Y:S06]  /*1440*/  BRA `(.L_x_22) ;  /* 0x0000000000147947 */ /* 0x000fec0003800000 */
.L_x_16:
[----:B------:R-:W-:Y:S01]  /*1450*/  LOP3.LUT R0, R3, 0x80000000, R0, 0x48, !PT ;  /* 0x8000000003007812 */ /* 0x000fe200078e4800 */
[----:B------:R-:W-:Y:S06]  /*1460*/  BRA `(.L_x_22) ;  /* 0x00000000000c7947 */ /* 0x000fec0003800000 */
.L_x_15:
[----:B------:R-:W0:Y:S01]  /*1470*/  MUFU.RSQ R0, -QNAN ;  /* 0xffc0000000007908 */ /* 0x000e220000001400 */
[----:B------:R-:W-:Y:S05]  /*1480*/  BRA `(.L_x_22) ;  /* 0x0000000000047947 */ /* 0x000fea0003800000 */
.L_x_14:
[----:B------:R-:W-:-:S07]  /*1490*/  FADD.FTZ R0, R0, R3 ;  /* 0x0000000300007221 */ /* 0x000fce0000010000 */
.L_x_22:
[----:B------:R-:W-:Y:S05]  /*14a0*/  BSYNC.RECONVERGENT B1 ;  /* 0x0000000000017941 */ /* 0x000fea0003800200 */
.L_x_12:
[----:B------:R-:W-:-:S04]  /*14b0*/  IMAD.MOV.U32 R3, RZ, RZ, 0x0 ;  /* 0x00000000ff037424 */ /* 0x000fc800078e00ff */
[----:B0-----:R-:W-:Y:S05]  /*14c0*/  RET.REL.NODEC R2 `(_Z19potential_establishPfS_S_S_Pi) ;  /* 0xffffffe802cc7950 */ /* 0x001fea0003c3ffff */
.L_x_23:
[----:B------:R-:W-:-:S00]  /*14d0*/  BRA `(.L_x_23) ;  /* 0xfffffffc00fc7947 */ /* 0x000fc0000383ffff */
[----:B------:R-:W-:-:S00]  /*14e0*/  NOP ;  /* 0x0000000000007918 */ /* 0x000fc00000000000 */
        /* <DEDUP_REMOVED lines=9> */
.L_x_24:


//--------------------- .nv.shared.reserved.0     --------------------------
	.section	.nv.shared.reserved.0,"aw",@nobits
	.weak		__nv_reservedSMEM_offset_0_alias
	.size		__nv_reservedSMEM_offset_0_alias, 0, 64
	.other		__nv_reservedSMEM_offset_0_alias,@"STO_CUDA_RESERVED_SHARED STV_DEFAULT"
__nv_reservedSMEM_offset_0_alias:
	.zero		0
	.zero		64


//--------------------- .nv.constant0._Z19potential_establishPfS_S_S_Pi --------------------------
	.section	.nv.constant0._Z19potential_establishPfS_S_S_Pi,"a",@progbits
	.sectionflags	@""
	.align	4
.nv.constant0._Z19potential_establishPfS_S_S_Pi:
	.zero		936


//--------------------- SYMBOLS --------------------------

	.type		.nv.reservedSmem.offset0,@object
	.size		.nv.reservedSmem.offset0,0x4
